//
// Generated by NVIDIA NVVM Compiler
//
// Compiler Build ID: CL-36424714
// Cuda compilation tools, release 13.0, V13.0.88
// Based on NVVM 20.0.0
//

.version 9.0
.target sm_100
.address_size 64

	// .globl	_Z14normalize_dataPfPKfiii

.visible .entry _Z14normalize_dataPfPKfiii(
	.param .u64 .ptr .align 1 _Z14normalize_dataPfPKfiii_param_0,
	.param .u64 .ptr .align 1 _Z14normalize_dataPfPKfiii_param_1,
	.param .u32 _Z14normalize_dataPfPKfiii_param_2,
	.param .u32 _Z14normalize_dataPfPKfiii_param_3,
	.param .u32 _Z14normalize_dataPfPKfiii_param_4
)
{
	.reg .pred 	%p<6>;
	.reg .b32 	%r<13>;
	.reg .b32 	%f<7>;
	.reg .b64 	%rd<26>;

	ld.param.u64 	%rd11, [_Z14normalize_dataPfPKfiii_param_0];
	ld.param.u64 	%rd12, [_Z14normalize_dataPfPKfiii_param_1];
	ld.param.u32 	%r6, [_Z14normalize_dataPfPKfiii_param_2];
	ld.param.u32 	%r7, [_Z14normalize_dataPfPKfiii_param_3];
	ld.param.u32 	%r8, [_Z14normalize_dataPfPKfiii_param_4];
	cvta.to.global.u64 	%rd13, %rd12;
	mov.u32 	%r12, %ctaid.x;
	mov.u32 	%r2, %nctaid.x;
	rem.u32 	%r9, %r12, %r8;
	mul.wide.u32 	%rd14, %r9, 4;
	add.s64 	%rd15, %rd13, %rd14;
	ld.global.f32 	%f1, [%rd15];
	mul.wide.s32 	%rd16, %r8, 4;
	add.s64 	%rd17, %rd15, %rd16;
	ld.global.f32 	%f2, [%rd17];
	setp.ge.s32 	%p1, %r12, %r7;
	@%p1 bra 	$L__BB0_8;
	mov.u32 	%r10, %ntid.x;
	mov.u32 	%r3, %tid.x;
	cvta.to.global.u64 	%rd18, %rd11;
	sub.s64 	%rd1, %rd18, %rd11;
	mul.wide.u32 	%rd2, %r3, 4;
	mul.wide.u32 	%rd3, %r10, 4;
	rcp.rn.f32 	%f3, %f2;
	mul.wide.s32 	%rd20, %r6, 4;
$L__BB0_2:
	mul.lo.s32 	%r11, %r12, %r6;
	mul.wide.s32 	%rd19, %r11, 4;
	add.s64 	%rd4, %rd11, %rd19;
	add.s64 	%rd5, %rd4, %rd20;
	and.b64  	%rd6, %rd4, -128;
	mul.wide.u32 	%rd21, %r3, 4;
	add.s64 	%rd22, %rd6, %rd21;
	setp.ge.u64 	%p2, %rd22, %rd5;
	@%p2 bra 	$L__BB0_7;
	add.s64 	%rd7, %rd1, %rd6;
	mov.u64 	%rd25, %rd2;
$L__BB0_4:
	add.s64 	%rd9, %rd6, %rd25;
	setp.lt.u64 	%p3, %rd9, %rd4;
	@%p3 bra 	$L__BB0_6;
	ld.f32 	%f4, [%rd9];
	sub.f32 	%f5, %f4, %f1;
	mul.f32 	%f6, %f3, %f5;
	add.s64 	%rd23, %rd7, %rd25;
	st.global.f32 	[%rd23], %f6;
$L__BB0_6:
	add.s64 	%rd25, %rd25, %rd3;
	add.s64 	%rd24, %rd6, %rd25;
	setp.lt.u64 	%p4, %rd24, %rd5;
	@%p4 bra 	$L__BB0_4;
$L__BB0_7:
	add.s32 	%r12, %r12, %r2;
	setp.lt.s32 	%p5, %r12, %r7;
	@%p5 bra 	$L__BB0_2;
$L__BB0_8:
	ret;

}


// ===== COMPILED SASS (sm_100) =====

	.target	sm_100

	.elftype	@"ET_EXEC"


//--------------------- .note.nv.tkinfo           --------------------------
	.section	.note.nv.tkinfo,"",@"SHT_NOTE"
	.sectionflags	@"SHF_NOTE_NV_TKINFO"
	.tkinfo
        /*0018*/ 	.word	0x00000002
        /*0030*/ 	.string	""
        /*0030*/ 	.string	"ptxas"
        /*0030*/ 	.string	"Cuda compilation tools, release 13.0, V13.0.88"
        /*0030*/ 	.string	"Build cuda_13.0.r13.0/compiler.36424714_0"
        /*0030*/ 	.string	"-arch sm_100 -m 64 "



//--------------------- .note.nv.cuinfo           --------------------------
	.section	.note.nv.cuinfo,"",@"SHT_NOTE"
	.sectionflags	@"SHF_NOTE_NV_CUINFO"
        /*0018*/ 	.short	0x0002
        /*001a*/ 	.short	0x0064
        /*001c*/ 	.short	0x0082
	.zero		2


//--------------------- .nv.info                  --------------------------
	.section	.nv.info,"",@"SHT_CUDA_INFO"
	.align	4


	//----- nvinfo : EIATTR_REGCOUNT
	.align		4
        /*0000*/ 	.byte	0x04, 0x2f
        /*0002*/ 	.short	(.L_1 - .L_0)
	.align		4
.L_0:
        /*0004*/ 	.word	index@(_Z14normalize_dataPfPKfiii)
        /*0008*/ 	.word	0x00000016


	//----- nvinfo : EIATTR_FRAME_SIZE
	.align		4
.L_1:
        /*000c*/ 	.byte	0x04, 0x11
        /*000e*/ 	.short	(.L_3 - .L_2)
	.align		4
.L_2:
        /*0010*/ 	.word	index@($__internal_0_$__cuda_sm20_rcp_rn_f32_slowpath)
        /*0014*/ 	.word	0x00000000


	//----- nvinfo : EIATTR_FRAME_SIZE
	.align		4
.L_3:
        /*0018*/ 	.byte	0x04, 0x11
        /*001a*/ 	.short	(.L_5 - .L_4)
	.align		4
.L_4:
        /*001c*/ 	.word	index@(_Z14normalize_dataPfPKfiii)
        /*0020*/ 	.word	0x00000000


	//----- nvinfo : EIATTR_MIN_STACK_SIZE
	.align		4
.L_5:
        /*0024*/ 	.byte	0x04, 0x12
        /*0026*/ 	.short	(.L_7 - .L_6)
	.align		4
.L_6:
        /*0028*/ 	.word	index@(_Z14normalize_dataPfPKfiii)
        /*002c*/ 	.word	0x00000000
.L_7:


//--------------------- .nv.compat                --------------------------
	.section	.nv.compat,"",@"SHT_CUDA_COMPAT_INFO"
	.align	4
        /*0000*/ 	.byte	0x02, 0x09, 0x00, 0x00, 0x02, 0x02, 0x01, 0x00, 0x02, 0x05, 0x05, 0x00, 0x03, 0x07, 0x01, 0x01
        /*0010*/ 	.byte	0x02, 0x03, 0x00, 0x00, 0x02, 0x06, 0x01, 0x00, 0x04, 0x0b, 0x08, 0x00, 0x09, 0x00, 0x00, 0x00
        /*0020*/ 	.byte	0x00, 0x00, 0x00, 0x00


//--------------------- .nv.info._Z14normalize_dataPfPKfiii --------------------------
	.section	.nv.info._Z14normalize_dataPfPKfiii,"",@"SHT_CUDA_INFO"
	.sectionflags	@""
	.align	4


	//----- nvinfo : EIATTR_CUDA_API_VERSION
	.align		4
        /*0000*/ 	.byte	0x04, 0x37
        /*0002*/ 	.short	(.L_9 - .L_8)
.L_8:
        /*0004*/ 	.word	0x00000082


	//----- nvinfo : EIATTR_KPARAM_INFO
	.align		4
.L_9:
        /*0008*/ 	.byte	0x04, 0x17
        /*000a*/ 	.short	(.L_11 - .L_10)
.L_10:
        /*000c*/ 	.word	0x00000000
        /*0010*/ 	.short	0x0004
        /*0012*/ 	.short	0x0018
        /*0014*/ 	.byte	0x00, 0xf0, 0x11, 0x00


	//----- nvinfo : EIATTR_KPARAM_INFO
	.align		4
.L_11:
        /*0018*/ 	.byte	0x04, 0x17
        /*001a*/ 	.short	(.L_13 - .L_12)
.L_12:
        /*001c*/ 	.word	0x00000000
        /*0020*/ 	.short	0x0003
        /*0022*/ 	.short	0x0014
        /*0024*/ 	.byte	0x00, 0xf0, 0x11, 0x00


	//----- nvinfo : EIATTR_KPARAM_INFO
	.align		4
.L_13:
        /*0028*/ 	.byte	0x04, 0x17
        /*002a*/ 	.short	(.L_15 - .L_14)
.L_14:
        /*002c*/ 	.word	0x00000000
        /*0030*/ 	.short	0x0002
        /*0032*/ 	.short	0x0010
        /*0034*/ 	.byte	0x00, 0xf0, 0x11, 0x00


	//----- nvinfo : EIATTR_KPARAM_INFO
	.align		4
.L_15:
        /*0038*/ 	.byte	0x04, 0x17
        /*003a*/ 	.short	(.L_17 - .L_16)
.L_16:
        /*003c*/ 	.word	0x00000000
        /*0040*/ 	.short	0x0001
        /*0042*/ 	.short	0x0008
        /*0044*/ 	.byte	0x00, 0xf5, 0x21, 0x00


	//----- nvinfo : EIATTR_KPARAM_INFO
	.align		4
.L_17:
        /*0048*/ 	.byte	0x04, 0x17
        /*004a*/ 	.short	(.L_19 - .L_18)
.L_18:
        /*004c*/ 	.word	0x00000000
        /*0050*/ 	.short	0x0000
        /*0052*/ 	.short	0x0000
        /*0054*/ 	.byte	0x00, 0xf5, 0x21, 0x00


	//----- nvinfo : EIATTR_SPARSE_MMA_MASK
	.align		4
.L_19:
        /*0058*/ 	.byte	0x03, 0x50
        /*005a*/ 	.short	0x0000


	//----- nvinfo : EIATTR_MAXREG_COUNT
	.align		4
        /*005c*/ 	.byte	0x03, 0x1b
        /*005e*/ 	.short	0x00ff


	//----- nvinfo : EIATTR_MERCURY_ISA_VERSION
	.align		4
        /*0060*/ 	.byte	0x03, 0x5f
        /*0062*/ 	.short	0x0101


	//----- nvinfo : EIATTR_VRC_CTA_INIT_COUNT
	.align		4
        /*0064*/ 	.byte	0x02, 0x4a
	.zero		1
	.zero		1


	//----- nvinfo : EIATTR_EXIT_INSTR_OFFSETS
	.align		4
        /*0068*/ 	.byte	0x04, 0x1c
        /*006a*/ 	.short	(.L_21 - .L_20)


	//   ....[0]....
.L_20:
        /*006c*/ 	.word	0x00000160


	//   ....[1]....
        /*0070*/ 	.word	0x00000530


	//----- nvinfo : EIATTR_CRS_STACK_SIZE
	.align		4
.L_21:
        /*0074*/ 	.byte	0x04, 0x1e
        /*0076*/ 	.short	(.L_23 - .L_22)
.L_22:
        /*0078*/ 	.word	0x00000000


	//----- nvinfo : EIATTR_CBANK_PARAM_SIZE
	.align		4
.L_23:
        /*007c*/ 	.byte	0x03, 0x19
        /*007e*/ 	.short	0x001c


	//----- nvinfo : EIATTR_PARAM_CBANK
	.align		4
        /*0080*/ 	.byte	0x04, 0x0a
        /*0082*/ 	.short	(.L_25 - .L_24)
	.align		4
.L_24:
        /*0084*/ 	.word	index@(.nv.constant0._Z14normalize_dataPfPKfiii)
        /*0088*/ 	.short	0x0380
        /*008a*/ 	.short	0x001c


	//----- nvinfo : EIATTR_SW_WAR
	.align		4
.L_25:
        /*008c*/ 	.byte	0x04, 0x36
        /*008e*/ 	.short	(.L_27 - .L_26)
.L_26:
        /*0090*/ 	.word	0x00000008
.L_27:


//--------------------- .nv.callgraph             --------------------------
	.section	.nv.callgraph,"",@"SHT_CUDA_CALLGRAPH"
	.align	4
	.sectionentsize	8
	.align		4
        /*0000*/ 	.word	0x00000000
	.align		4
        /*0004*/ 	.word	0xffffffff
	.align		4
        /*0008*/ 	.word	0x00000000
	.align		4
        /*000c*/ 	.word	0xfffffffe
	.align		4
        /*0010*/ 	.word	0x00000000
	.align		4
        /*0014*/ 	.word	0xfffffffd
	.align		4
        /*0018*/ 	.word	0x00000000
	.align		4
        /*001c*/ 	.word	0xfffffffc


//--------------------- .text._Z14normalize_dataPfPKfiii --------------------------
	.section	.text._Z14normalize_dataPfPKfiii,"ax",@progbits
	.align	128
        .global         _Z14normalize_dataPfPKfiii
        .type           _Z14normalize_dataPfPKfiii,@function
        .size           _Z14normalize_dataPfPKfiii,(.L_x_9 - _Z14normalize_dataPfPKfiii)
        .other          _Z14normalize_dataPfPKfiii,@"STO_CUDA_ENTRY STV_DEFAULT"
_Z14normalize_dataPfPKfiii:
.text._Z14normalize_dataPfPKfiii:
[----:B------:R-:W-:Y:S08]  /*0000*/  LDC R1, c[0x0][0x37c] ;  /* 0x0000df00ff017b82 */ /* 0x000ff00000000800 */
[----:B------:R-:W0:Y:S08]  /*0010*/  LDC R10, c[0x0][0x398] ;  /* 0x0000e600ff0a7b82 */ /* 0x000e300000000800 */
[----:B------:R-:W1:Y:S08]  /*0020*/  S2UR UR8, SR_CTAID.X ;  /* 0x00000000000879c3 */ /* 0x000e700000002500 */
[----:B------:R-:W2:Y:S01]  /*0030*/  LDC.64 R8, c[0x0][0x388] ;  /* 0x0000e200ff087b82 */ /* 0x000ea20000000a00 */
[----:B0-----:R-:W0:Y:S01]  /*0040*/  I2F.U32.RP R0, R10 ;  /* 0x0000000a00007306 */ /* 0x001e220000209000 */
[----:B------:R-:W-:-:S07]  /*0050*/  ISETP.NE.U32.AND P1, PT, R10, RZ, PT ;  /* 0x000000ff0a00720c */ /* 0x000fce0003f25070 */
[----:B0-----:R-:W0:Y:S02]  /*0060*/  MUFU.RCP R0, R0 ;  /* 0x0000000000007308 */ /* 0x001e240000001000 */
[----:B0-----:R-:W-:Y:S02]  /*0070*/  VIADD R2, R0, 0xffffffe ;  /* 0x0ffffffe00027836 */ /* 0x001fe40000000000 */
[----:B------:R-:W1:Y:S04]  /*0080*/  LDC R0, c[0x0][0x394] ;  /* 0x0000e500ff007b82 */ /* 0x000e680000000800 */
[----:B------:R0:W3:Y:S02]  /*0090*/  F2I.FTZ.U32.TRUNC.NTZ R3, R2 ;  /* 0x0000000200037305 */ /* 0x0000e4000021f000 */
[----:B0-----:R-:W-:-:S02]  /*00a0*/  IMAD.MOV.U32 R2, RZ, RZ, RZ ;  /* 0x000000ffff027224 */ /* 0x001fc400078e00ff */
[----:B---3--:R-:W-:-:S04]  /*00b0*/  IMAD.MOV R5, RZ, RZ, -R3 ;  /* 0x000000ffff057224 */ /* 0x008fc800078e0a03 */
[----:B------:R-:W-:Y:S01]  /*00c0*/  IMAD R5, R5, R10, RZ ;  /* 0x0000000a05057224 */ /* 0x000fe200078e02ff */
[----:B-1----:R-:W-:-:S03]  /*00d0*/  ISETP.LE.AND P2, PT, R0, UR8, PT ;  /* 0x0000000800007c0c */ /* 0x002fc6000bf43270 */
[----:B------:R-:W-:-:S06]  /*00e0*/  IMAD.HI.U32 R3, R3, R5, R2 ;  /* 0x0000000503037227 */ /* 0x000fcc00078e0002 */
[----:B------:R-:W-:-:S04]  /*00f0*/  IMAD.HI.U32 R3, R3, UR8, RZ ;  /* 0x0000000803037c27 */ /* 0x000fc8000f8e00ff */
[----:B------:R-:W-:-:S04]  /*0100*/  IMAD.MOV R3, RZ, RZ, -R3 ;  /* 0x000000ffff037224 */ /* 0x000fc800078e0a03 */
[----:B------:R-:W-:-:S05]  /*0110*/  IMAD R3, R10, R3, UR8 ;  /* 0x000000080a037e24 */ /* 0x000fca000f8e0203 */
[----:B------:R-:W-:-:S13]  /*0120*/  ISETP.GE.U32.AND P0, PT, R3, R10, PT ;  /* 0x0000000a0300720c */ /* 0x000fda0003f06070 */
[----:B------:R-:W-:-:S05]  /*0130*/  @P0 IMAD.IADD R3, R3, 0x1, -R10 ;  /* 0x0000000103030824 */ /* 0x000fca00078e0a0a */
[----:B------:R-:W-:-:S13]  /*0140*/  ISETP.GE.U32.AND P0, PT, R3, R10, PT ;  /* 0x0000000a0300720c */ /* 0x000fda0003f06070 */
[----:B------:R-:W-:Y:S01]  /*0150*/  @P0 IMAD.IADD R3, R3, 0x1, -R10 ;  /* 0x0000000103030824 */ /* 0x000fe200078e0a0a */
[----:B--2---:R-:W-:Y:S06]  /*0160*/  @P2 EXIT ;  /* 0x000000000000294d */ /* 0x004fec0003800000 */
[----:B------:R-:W0:Y:S01]  /*0170*/  LDCU.64 UR12, c[0x0][0x358] ;  /* 0x00006b00ff0c77ac */ /* 0x000e220008000a00 */
[----:B------:R-:W-:-:S05]  /*0180*/  @!P1 LOP3.LUT R3, RZ, R10, RZ, 0x33, !PT ;  /* 0x0000000aff039212 */ /* 0x000fca00078e33ff */
[----:B------:R-:W-:-:S04]  /*0190*/  IMAD.WIDE.U32 R8, R3, 0x4, R8 ;  /* 0x0000000403087825 */ /* 0x000fc800078e0008 */
[----:B------:R-:W-:-:S05]  /*01a0*/  IMAD.WIDE R10, R10, 0x4, R8 ;  /* 0x000000040a0a7825 */ /* 0x000fca00078e0208 */
[----:B0-----:R-:W2:Y:S04]  /*01b0*/  LDG.E R0, desc[UR12][R10.64] ;  /* 0x0000000c0a007981 */ /* 0x001ea8000c1e1900 */
[----:B------:R0:W5:Y:S01]  /*01c0*/  LDG.E R4, desc[UR12][R8.64] ;  /* 0x0000000c08047981 */ /* 0x000162000c1e1900 */
[----:B------:R-:W1:Y:S01]  /*01d0*/  LDCU UR9, c[0x0][0x370] ;  /* 0x00006e00ff0977ac */ /* 0x000e620008000800 */
[----:B------:R-:W3:Y:S01]  /*01e0*/  LDC R6, c[0x0][0x360] ;  /* 0x0000d800ff067b82 */ /* 0x000ee20000000800 */
[----:B------:R-:W4:Y:S01]  /*01f0*/  S2R R5, SR_TID.X ;  /* 0x0000000000057919 */ /* 0x000f220000002100 */
[----:B--2---:R-:W-:-:S05]  /*0200*/  VIADD R2, R0, 0x1800000 ;  /* 0x0180000000027836 */ /* 0x004fca0000000000 */
[----:B------:R-:W-:-:S04]  /*0210*/  LOP3.LUT R2, R2, 0x7f800000, RZ, 0xc0, !PT ;  /* 0x7f80000002027812 */ /* 0x000fc800078ec0ff */
[----:B------:R-:W-:Y:S01]  /*0220*/  ISETP.GT.U32.AND P0, PT, R2, 0x1ffffff, PT ;  /* 0x01ffffff0200780c */ /* 0x000fe20003f04070 */
[----:B----4-:R-:W-:-:S12]  /*0230*/  IMAD.WIDE.U32 R2, R5, 0x4, RZ ;  /* 0x0000000405027825 */ /* 0x010fd800078e00ff */
[----:B01-3--:R-:W-:Y:S05]  /*0240*/  @P0 BRA `(.L_x_0) ;  /* 0x00000000000c0947 */ /* 0x00bfea0003800000 */
[----:B------:R-:W-:-:S07]  /*0250*/  MOV R8, 0x270 ;  /* 0x0000027000087802 */ /* 0x000fce0000000f00 */
[----:B-----5:R-:W-:Y:S05]  /*0260*/  CALL.REL.NOINC `($__internal_0_$__cuda_sm20_rcp_rn_f32_slowpath) ;  /* 0x0000000000b47944 */ /* 0x020fea0003c00000 */
[----:B------:R-:W-:Y:S05]  /*0270*/  BRA `(.L_x_1) ;  /* 0x0000000000107947 */ /* 0x000fea0003800000 */
.L_x_0:
[----:B------:R-:W0:Y:S02]  /*0280*/  MUFU.RCP R7, R0 ;  /* 0x0000000000077308 */ /* 0x000e240000001000 */
[----:B0-----:R-:W-:-:S04]  /*0290*/  FFMA R8, R0, R7, -1 ;  /* 0xbf80000000087423 */ /* 0x001fc80000000007 */
[----:B------:R-:W-:-:S04]  /*02a0*/  FADD.FTZ R8, -R8, -RZ ;  /* 0x800000ff08087221 */ /* 0x000fc80000010100 */
[----:B------:R-:W-:-:S07]  /*02b0*/  FFMA R7, R7, R8, R7 ;  /* 0x0000000807077223 */ /* 0x000fce0000000007 */
.L_x_1:
[----:B------:R-:W0:Y:S01]  /*02c0*/  LDCU.64 UR10, c[0x0][0x390] ;  /* 0x00007200ff0a77ac */ /* 0x000e220008000a00 */
[----:B------:R-:W-:Y:S01]  /*02d0*/  BSSY.RECONVERGENT B0, `(.L_x_2) ;  /* 0x0000024000007945 */ /* 0x000fe20003800200 */
[----:B------:R-:W1:Y:S01]  /*02e0*/  LDCU.64 UR4, c[0x0][0x380] ;  /* 0x00007000ff0477ac */ /* 0x000e620008000a00 */
[----:B0-----:R-:W-:Y:S02]  /*02f0*/  UIMAD UR6, UR8, UR10, URZ ;  /* 0x0000000a080672a4 */ /* 0x001fe4000f8e02ff */
[----:B------:R-:W-:Y:S02]  /*0300*/  UIADD3 UR8, UPT, UPT, UR9, UR8, URZ ;  /* 0x0000000809087290 */ /* 0x000fe4000fffe0ff */
[----:B-1----:R-:W-:Y:S02]  /*0310*/  UIMAD.WIDE UR4, UR6, 0x4, UR4 ;  /* 0x00000004060478a5 */ /* 0x002fe4000f8e0204 */
[----:B------:R-:W-:Y:S02]  /*0320*/  UISETP.GE.AND UP0, UPT, UR8, UR11, UPT ;  /* 0x0000000b0800728c */ /* 0x000fe4000bf06270 */
[----:B------:R-:W-:-:S02]  /*0330*/  ULOP3.LUT UR14, UR4, 0xffffff80, URZ, 0xc0, !UPT ;  /* 0xffffff80040e7892 */ /* 0x000fc4000f8ec0ff */
[----:B------:R-:W-:Y:S01]  /*0340*/  MOV R8, UR4 ;  /* 0x0000000400087c02 */ /* 0x000fe20008000f00 */
[----:B------:R-:W-:Y:S01]  /*0350*/  IMAD.U32 R9, RZ, RZ, UR5 ;  /* 0x00000005ff097e24 */ /* 0x000fe2000f8e00ff */
[----:B------:R-:W-:Y:S02]  /*0360*/  UIMAD.WIDE UR6, UR10, 0x4, UR4 ;  /* 0x000000040a0678a5 */ /* 0x000fe4000f8e0204 */
[----:B------:R-:W-:-:S04]  /*0370*/  IMAD.U32 R8, RZ, RZ, UR14 ;  /* 0x0000000eff087e24 */ /* 0x000fc8000f8e00ff */
[----:B------:R-:W-:-:S03]  /*0380*/  IMAD.WIDE.U32 R8, R5, 0x4, R8 ;  /* 0x0000000405087825 */ /* 0x000fc600078e0008 */
[----:B------:R-:W-:-:S04]  /*0390*/  ISETP.GE.U32.AND P0, PT, R8, UR6, PT ;  /* 0x0000000608007c0c */ /* 0x000fc8000bf06070 */
[----:B------:R-:W-:-:S13]  /*03a0*/  ISETP.GE.U32.AND.EX P0, PT, R9, UR7, PT, P0 ;  /* 0x0000000709007c0c */ /* 0x000fda000bf06100 */
[----:B------:R-:W-:Y:S05]  /*03b0*/  @P0 BRA `(.L_x_3) ;  /* 0x0000000000540947 */ /* 0x000fea0003800000 */
[----:B------:R-:W0:Y:S01]  /*03c0*/  LDC.64 R10, c[0x0][0x380] ;  /* 0x0000e000ff0a7b82 */ /* 0x000e220000000a00 */
[----:B------:R-:W-:Y:S02]  /*03d0*/  IMAD.MOV.U32 R8, RZ, RZ, R2 ;  /* 0x000000ffff087224 */ /* 0x000fe400078e0002 */
[----:B------:R-:W-:Y:S01]  /*03e0*/  IMAD.MOV.U32 R9, RZ, RZ, R3 ;  /* 0x000000ffff097224 */ /* 0x000fe200078e0003 */
[----:B0-----:R-:W-:-:S04]  /*03f0*/  IADD3 R17, P0, P1, R10, UR14, -R10 ;  /* 0x0000000e0a117c10 */ /* 0x001fc8000f91e80a */
[----:B------:R-:W-:-:S09]  /*0400*/  IADD3.X R19, PT, PT, R11, UR5, ~R11, P0, P1 ;  /* 0x000000050b137c10 */ /* 0x000fd200087e2c0b */
.L_x_4:
[----:B------:R-:W-:-:S04]  /*0410*/  IADD3 R10, P1, PT, R8, UR14, RZ ;  /* 0x0000000e080a7c10 */ /* 0x000fc8000ff3e0ff */
[----:B------:R-:W-:Y:S02]  /*0420*/  ISETP.GE.U32.AND P0, PT, R10, UR4, PT ;  /* 0x000000040a007c0c */ /* 0x000fe4000bf06070 */
[----:B------:R-:W-:-:S04]  /*0430*/  IADD3.X R11, PT, PT, R9, UR5, RZ, P1, !PT ;  /* 0x00000005090b7c10 */ /* 0x000fc80008ffe4ff */
[----:B------:R-:W-:-:S13]  /*0440*/  ISETP.GE.U32.AND.EX P0, PT, R11, UR5, PT, P0 ;  /* 0x000000050b007c0c */ /* 0x000fda000bf06100 */
[----:B------:R-:W2:Y:S01]  /*0450*/  @P0 LD.E R11, desc[UR12][R10.64] ;  /* 0x0000000c0a0b0980 */ /* 0x000ea2000c101900 */
[----:B------:R-:W-:-:S05]  /*0460*/  @P0 IADD3 R12, P1, PT, R8, R17, RZ ;  /* 0x00000011080c0210 */ /* 0x000fca0007f3e0ff */
[----:B------:R-:W-:Y:S02]  /*0470*/  @P0 IMAD.X R13, R9, 0x1, R19, P1 ;  /* 0x00000001090d0824 */ /* 0x000fe400008e0613 */
[----:B------:R-:W-:-:S04]  /*0480*/  IMAD.WIDE.U32 R8, R6, 0x4, R8 ;  /* 0x0000000406087825 */ /* 0x000fc800078e0008 */
[----:B--2--5:R-:W-:-:S04]  /*0490*/  @P0 FADD R0, -R4, R11 ;  /* 0x0000000b04000221 */ /* 0x024fc80000000100 */
[----:B------:R-:W-:Y:S01]  /*04a0*/  @P0 FMUL R15, R0, R7 ;  /* 0x00000007000f0220 */ /* 0x000fe20000400000 */
[----:B------:R-:W-:-:S04]  /*04b0*/  IADD3 R0, P1, PT, R8, UR14, RZ ;  /* 0x0000000e08007c10 */ /* 0x000fc8000ff3e0ff */
[----:B------:R0:W-:Y:S01]  /*04c0*/  @P0 STG.E desc[UR12][R12.64], R15 ;  /* 0x0000000f0c000986 */ /* 0x0001e2000c10190c */
[----:B------:R-:W-:Y:S02]  /*04d0*/  ISETP.GE.U32.AND P0, PT, R0, UR6, PT ;  /* 0x0000000600007c0c */ /* 0x000fe4000bf06070 */
[----:B------:R-:W-:-:S04]  /*04e0*/  IADD3.X R0, PT, PT, R9, UR5, RZ, P1, !PT ;  /* 0x0000000509007c10 */ /* 0x000fc80008ffe4ff */
[----:B------:R-:W-:-:S13]  /*04f0*/  ISETP.GE.U32.AND.EX P0, PT, R0, UR7, PT, P0 ;  /* 0x0000000700007c0c */ /* 0x000fda000bf06100 */
[----:B0-----:R-:W-:Y:S05]  /*0500*/  @!P0 BRA `(.L_x_4) ;  /* 0xfffffffc00c08947 */ /* 0x001fea000383ffff */
.L_x_3:
[----:B------:R-:W-:Y:S05]  /*0510*/  BSYNC.RECONVERGENT B0 ;  /* 0x0000000000007941 */ /* 0x000fea0003800200 */
.L_x_2:
[----:B------:R-:W-:Y:S05]  /*0520*/  BRA.U !UP0, `(.L_x_1) ;  /* 0xfffffffd08647547 */ /* 0x000fea000b83ffff */
[----:B------:R-:W-:Y:S05]  /*0530*/  EXIT ;  /* 0x000000000000794d */ /* 0x000fea0003800000 */
        .weak           $__internal_0_$__cuda_sm20_rcp_rn_f32_slowpath
        .type           $__internal_0_$__cuda_sm20_rcp_rn_f32_slowpath,@function
        .size           $__internal_0_$__cuda_sm20_rcp_rn_f32_slowpath,(.L_x_9 - $__internal_0_$__cuda_sm20_rcp_rn_f32_slowpath)
$__internal_0_$__cuda_sm20_rcp_rn_f32_slowpath:
[----:B------:R-:W-:-:S04]  /*0540*/  SHF.L.U32 R7, R0, 0x1, RZ ;  /* 0x0000000100077819 */ /* 0x000fc800000006ff */
[----:B------:R-:W-:-:S04]  /*0550*/  SHF.R.U32.HI R7, RZ, 0x18, R7 ;  /* 0x00000018ff077819 */ /* 0x000fc80000011607 */
[----:B------:R-:W-:-:S13]  /*0560*/  ISETP.NE.U32.AND P0, PT, R7, RZ, PT ;  /* 0x000000ff0700720c */ /* 0x000fda0003f05070 */
[----:B------:R-:W-:Y:S05]  /*0570*/  @P0 BRA `(.L_x_5) ;  /* 0x00000000002c0947 */ /* 0x000fea0003800000 */
[----:B------:R-:W-:-:S05]  /*0580*/  IMAD.SHL.U32 R7, R0, 0x2, RZ ;  /* 0x0000000200077824 */ /* 0x000fca00078e00ff */
[----:B------:R-:W-:-:S13]  /*0590*/  ISETP.NE.AND P0, PT, R7, RZ, PT ;  /* 0x000000ff0700720c */ /* 0x000fda0003f05270 */
[----:B------:R2:W3:Y:S01]  /*05a0*/  @!P0 MUFU.RCP R7, R0 ;  /* 0x0000000000078308 */ /* 0x0004e20000001000 */
[----:B------:R-:W-:Y:S05]  /*05b0*/  @!P0 BRA `(.L_x_6) ;  /* 0x0000000000a48947 */ /* 0x000fea0003800000 */
[----:B------:R-:W-:-:S04]  /*05c0*/  FFMA R9, R0, 1.84467440737095516160e+19, RZ ;  /* 0x5f80000000097823 */ /* 0x000fc800000000ff */
[----:B--2---:R-:W3:Y:S02]  /*05d0*/  MUFU.RCP R0, R9 ;  /* 0x0000000900007308 */ /* 0x004ee40000001000 */
[----:B---3--:R-:W-:-:S04]  /*05e0*/  FFMA R7, R9, R0, -1 ;  /* 0xbf80000009077423 */ /* 0x008fc80000000000 */
[----:B------:R-:W-:-:S04]  /*05f0*/  FADD.FTZ R7, -R7, -RZ ;  /* 0x800000ff07077221 */ /* 0x000fc80000010100 */
[----:B------:R-:W-:-:S04]  /*0600*/  FFMA R0, R0, R7, R0 ;  /* 0x0000000700007223 */ /* 0x000fc80000000000 */
[----:B------:R-:W-:Y:S01]  /*0610*/  FFMA R7, R0, 1.84467440737095516160e+19, RZ ;  /* 0x5f80000000077823 */ /* 0x000fe200000000ff */
[----:B------:R-:W-:Y:S06]  /*0620*/  BRA `(.L_x_6) ;  /* 0x0000000000887947 */ /* 0x000fec0003800000 */
.L_x_5:
[----:B------:R-:W-:-:S05]  /*0630*/  VIADD R9, R7, 0xffffff03 ;  /* 0xffffff0307097836 */ /* 0x000fca0000000000 */
[----:B------:R-:W-:-:S13]  /*0640*/  ISETP.GT.U32.AND P0, PT, R9, 0x1, PT ;  /* 0x000000010900780c */ /* 0x000fda0003f04070 */
[----:B------:R-:W-:Y:S05]  /*0650*/  @P0 BRA `(.L_x_7) ;  /* 0x0000000000780947 */ /* 0x000fea0003800000 */
[----:B------:R-:W-:Y:S01]  /*0660*/  LOP3.LUT R10, R0, 0x7fffff, RZ, 0xc0, !PT ;  /* 0x007fffff000a7812 */ /* 0x000fe200078ec0ff */
[----:B------:R-:W-:Y:S01]  /*0670*/  IMAD.MOV.U32 R14, RZ, RZ, 0x3 ;  /* 0x00000003ff0e7424 */ /* 0x000fe200078e00ff */
[----:B------:R-:W-:Y:S02]  /*0680*/  IADD3 R7, PT, PT, R7, -0xfc, RZ ;  /* 0xffffff0407077810 */ /* 0x000fe40007ffe0ff */
[----:B------:R-:W-:Y:S02]  /*0690*/  LOP3.LUT R10, R10, 0x3f800000, RZ, 0xfc, !PT ;  /* 0x3f8000000a0a7812 */ /* 0x000fe400078efcff */
[----:B------:R-:W-:Y:S02]  /*06a0*/  SHF.L.U32 R15, R14, R9, RZ ;  /* 0x000000090e0f7219 */ /* 0x000fe400000006ff */
[----:B------:R-:W0:Y:S02]  /*06b0*/  MUFU.RCP R11, R10 ;  /* 0x0000000a000b7308 */ /* 0x000e240000001000 */
[----:B0-----:R-:W-:-:S04]  /*06c0*/  FFMA R12, R10, R11, -1 ;  /* 0xbf8000000a0c7423 */ /* 0x001fc8000000000b */
[----:B------:R-:W-:-:S04]  /*06d0*/  FADD.FTZ R12, -R12, -RZ ;  /* 0x800000ff0c0c7221 */ /* 0x000fc80000010100 */
[CCC-:B------:R-:W-:Y:S01]  /*06e0*/  FFMA.RM R13, R11.reuse, R12.reuse, R11.reuse ;  /* 0x0000000c0b0d7223 */ /* 0x1c0fe2000000400b */
[----:B------:R-:W-:-:S04]  /*06f0*/  FFMA.RP R12, R11, R12, R11 ;  /* 0x0000000c0b0c7223 */ /* 0x000fc8000000800b */
[C---:B------:R-:W-:Y:S02]  /*0700*/  LOP3.LUT R11, R13.reuse, 0x7fffff, RZ, 0xc0, !PT ;  /* 0x007fffff0d0b7812 */ /* 0x040fe400078ec0ff */
[----:B------:R-:W-:Y:S02]  /*0710*/  FSETP.NEU.FTZ.AND P0, PT, R13, R12, PT ;  /* 0x0000000c0d00720b */ /* 0x000fe40003f1d000 */
[----:B------:R-:W-:Y:S02]  /*0720*/  LOP3.LUT R12, R11, 0x800000, RZ, 0xfc, !PT ;  /* 0x008000000b0c7812 */ /* 0x000fe400078efcff */
[----:B------:R-:W-:Y:S02]  /*0730*/  SEL R11, RZ, 0xffffffff, !P0 ;  /* 0xffffffffff0b7807 */ /* 0x000fe40004000000 */
[----:B------:R-:W-:Y:S02]  /*0740*/  LOP3.LUT R10, R15, R12, RZ, 0xc0, !PT ;  /* 0x0000000c0f0a7212 */ /* 0x000fe400078ec0ff */
[----:B------:R-:W-:Y:S01]  /*0750*/  SHF.R.U32.HI R7, RZ, R7, R12 ;  /* 0x00000007ff077219 */ /* 0x000fe2000001160c */
[----:B------:R-:W-:Y:S01]  /*0760*/  IMAD.MOV R11, RZ, RZ, -R11 ;  /* 0x000000ffff0b7224 */ /* 0x000fe200078e0a0b */
[----:B------:R-:W-:-:S04]  /*0770*/  SHF.R.U32.HI R10, RZ, R9, R10 ;  /* 0x00000009ff0a7219 */ /* 0x000fc8000001160a */
[----:B------:R-:W-:Y:S02]  /*0780*/  LOP3.LUT P1, RZ, R11, R9, R12, 0xf8, !PT ;  /* 0x000000090bff7212 */ /* 0x000fe4000782f80c */
[C---:B------:R-:W-:Y:S02]  /*0790*/  LOP3.LUT P0, RZ, R10.reuse, 0x1, RZ, 0xc0, !PT ;  /* 0x000000010aff7812 */ /* 0x040fe4000780c0ff */
[----:B------:R-:W-:-:S04]  /*07a0*/  LOP3.LUT P2, RZ, R10, 0x2, RZ, 0xc0, !PT ;  /* 0x000000020aff7812 */ /* 0x000fc8000784c0ff */
[----:B------:R-:W-:Y:S02]  /*07b0*/  PLOP3.LUT P0, PT, P0, P1, P2, 0xe0, 0x0 ;  /* 0x000000000000781c */ /* 0x000fe40000703c20 */
[----:B------:R-:W-:Y:S02]  /*07c0*/  LOP3.LUT P1, RZ, R0, 0x7fffff, RZ, 0xc0, !PT ;  /* 0x007fffff00ff7812 */ /* 0x000fe4000782c0ff */
[----:B------:R-:W-:-:S05]  /*07d0*/  SEL R9, RZ, 0x1, !P0 ;  /* 0x00000001ff097807 */ /* 0x000fca0004000000 */
[----:B------:R-:W-:-:S05]  /*07e0*/  IMAD.MOV R9, RZ, RZ, -R9 ;  /* 0x000000ffff097224 */ /* 0x000fca00078e0a09 */
[----:B------:R-:W-:-:S13]  /*07f0*/  ISETP.GE.AND P0, PT, R9, RZ, PT ;  /* 0x000000ff0900720c */ /* 0x000fda0003f06270 */
[----:B------:R-:W-:-:S04]  /*0800*/  @!P0 VIADD R7, R7, 0x1 ;  /* 0x0000000107078836 */ /* 0x000fc80000000000 */
[----:B------:R-:W-:-:S05]  /*0810*/  @!P1 IMAD.SHL.U32 R7, R7, 0x2, RZ ;  /* 0x0000000207079824 */ /* 0x000fca00078e00ff */
[----:B------:R-:W-:Y:S01]  /*0820*/  LOP3.LUT R7, R7, 0x80000000, R0, 0xf8, !PT ;  /* 0x8000000007077812 */ /* 0x000fe200078ef800 */
[----:B------:R-:W-:Y:S06]  /*0830*/  BRA `(.L_x_6) ;  /* 0x0000000000047947 */ /* 0x000fec0003800000 */
.L_x_7:
[----:B------:R0:W1:Y:S02]  /*0840*/  MUFU.RCP R7, R0 ;  /* 0x0000000000077308 */ /* 0x0000640000001000 */
.L_x_6:
[----:B------:R-:W-:-:S04]  /*0850*/  IMAD.MOV.U32 R9, RZ, RZ, 0x0 ;  /* 0x00000000ff097424 */ /* 0x000fc800078e00ff */
[----:B0123--:R-:W-:Y:S05]  /*0860*/  RET.REL.NODEC R8 `(_Z14normalize_dataPfPKfiii) ;  /* 0xfffffff408e47950 */ /* 0x00ffea0003c3ffff */
.L_x_8:
[----:B------:R-:W-:-:S00]  /*0870*/  BRA `(.L_x_8) ;  /* 0xfffffffc00fc7947 */ /* 0x000fc0000383ffff */
[----:B------:R-:W-:-:S00]  /*0880*/  NOP ;  /* 0x0000000000007918 */ /* 0x000fc00000000000 */
[----:B------:R-:W-:-:S00]  /*0890*/  NOP ;  /* 0x0000000000007918 */ /* 0x000fc00000000000 */
[----:B------:R-:W-:-:S00]  /*08a0*/  NOP ;  /* 0x0000000000007918 */ /* 0x000fc00000000000 */
[----:B------:R-:W-:-:S00]  /*08b0*/  NOP ;  /* 0x0000000000007918 */ /* 0x000fc00000000000 */
[----:B------:R-:W-:-:S00]  /*08c0*/  NOP ;  /* 0x0000000000007918 */ /* 0x000fc00000000000 */
[----:B------:R-:W-:-:S00]  /*08d0*/  NOP ;  /* 0x0000000000007918 */ /* 0x000fc00000000000 */
[----:B------:R-:W-:-:S00]  /*08e0*/  NOP ;  /* 0x0000000000007918 */ /* 0x000fc00000000000 */
[----:B------:R-:W-:-:S00]  /*08f0*/  NOP ;  /* 0x0000000000007918 */ /* 0x000fc00000000000 */
.L_x_9:


//--------------------- .nv.shared.reserved.0     --------------------------
	.section	.nv.shared.reserved.0,"aw",@nobits
	.weak		__nv_reservedSMEM_offset_0_alias
	.size		__nv_reservedSMEM_offset_0_alias, 0, 64
	.other		__nv_reservedSMEM_offset_0_alias,@"STO_CUDA_RESERVED_SHARED STV_DEFAULT"
__nv_reservedSMEM_offset_0_alias:
	.zero		0
	.zero		64


//--------------------- .nv.constant0._Z14normalize_dataPfPKfiii --------------------------
	.section	.nv.constant0._Z14normalize_dataPfPKfiii,"a",@progbits
	.sectionflags	@""
	.align	4
.nv.constant0._Z14normalize_dataPfPKfiii:
	.zero		924


//--------------------- SYMBOLS --------------------------

	.type		.nv.reservedSmem.offset0,@object
	.size		.nv.reservedSmem.offset0,0x4
